	.headerflags	@"EF_CUDA_TEXMODE_UNIFIED EF_CUDA_64BIT_ADDRESS EF_CUDA_ACCELERATORS EF_CUDA_SM90 EF_CUDA_VIRTUAL_SM(EF_CUDA_SM90)"
	.elftype	@"ET_EXEC"


//--------------------- .nv.info                  --------------------------
	.section	.nv.info,"",@"SHT_CUDA_INFO"
	.align	4


	//----- nvinfo : EIATTR_REGCOUNT
	.align		4
        /*0000*/ 	.byte	0x04, 0x2f
        /*0002*/ 	.short	(.L_3 - .L_2)
	.align		4
.L_2:
        /*0004*/ 	.word	index@(triton_poi_fused__native_batch_norm_legit_no_training_cat_relu_51)
        /*0008*/ 	.word	0x0000001a


	//----- nvinfo : EIATTR_MIN_STACK_SIZE
	.align		4
.L_3:
        /*000c*/ 	.byte	0x04, 0x12
        /*000e*/ 	.short	(.L_5 - .L_4)
	.align		4
.L_4:
        /*0010*/ 	.word	index@(triton_poi_fused__native_batch_norm_legit_no_training_cat_relu_51)
        /*0014*/ 	.word	0x00000000


	//----- nvinfo : EIATTR_FRAME_SIZE
	.align		4
.L_5:
        /*0018*/ 	.byte	0x04, 0x11
        /*001a*/ 	.short	(.L_7 - .L_6)
	.align		4
.L_6:
        /*001c*/ 	.word	index@(triton_poi_fused__native_batch_norm_legit_no_training_cat_relu_51)
        /*0020*/ 	.word	0x00000000


	//----- nvinfo : EIATTR_MIN_STACK_SIZE
	.align		4
.L_7:
        /*0024*/ 	.byte	0x04, 0x12
        /*0026*/ 	.short	(.L_9 - .L_8)
	.align		4
.L_8:
        /*0028*/ 	.word	index@(triton_poi_fused__native_batch_norm_legit_no_training_cat_relu_51)
        /*002c*/ 	.word	0x00000000
.L_9:


//--------------------- .nv.info.triton_poi_fused__native_batch_norm_legit_no_training_cat_relu_51 --------------------------
	.section	.nv.info.triton_poi_fused__native_batch_norm_legit_no_training_cat_relu_51,"",@"SHT_CUDA_INFO"
	.sectionflags	@""
	.align	4


	//----- nvinfo : EIATTR_CUDA_API_VERSION
	.align		4
        /*0000*/ 	.byte	0x04, 0x37
        /*0002*/ 	.short	(.L_11 - .L_10)
.L_10:
        /*0004*/ 	.word	0x0000007c


	//----- nvinfo : EIATTR_KPARAM_INFO
	.align		4
.L_11:
        /*0008*/ 	.byte	0x04, 0x17
        /*000a*/ 	.short	(.L_13 - .L_12)
.L_12:
        /*000c*/ 	.word	0x00000000
        /*0010*/ 	.short	0x0008
        /*0012*/ 	.short	0x0040
        /*0014*/ 	.byte	0x00, 0xf0, 0x11, 0x00


	//----- nvinfo : EIATTR_KPARAM_INFO
	.align		4
.L_13:
        /*0018*/ 	.byte	0x04, 0x17
        /*001a*/ 	.short	(.L_15 - .L_14)
.L_14:
        /*001c*/ 	.word	0x00000000
        /*0020*/ 	.short	0x0007
        /*0022*/ 	.short	0x0038
        /*0024*/ 	.byte	0x00, 0xf4, 0x21, 0x00


	//----- nvinfo : EIATTR_KPARAM_INFO
	.align		4
.L_15:
        /*0028*/ 	.byte	0x04, 0x17
        /*002a*/ 	.short	(.L_17 - .L_16)
.L_16:
        /*002c*/ 	.word	0x00000000
        /*0030*/ 	.short	0x0006
        /*0032*/ 	.short	0x0030
        /*0034*/ 	.byte	0x00, 0xf4, 0x21, 0x00


	//----- nvinfo : EIATTR_KPARAM_INFO
	.align		4
.L_17:
        /*0038*/ 	.byte	0x04, 0x17
        /*003a*/ 	.short	(.L_19 - .L_18)
.L_18:
        /*003c*/ 	.word	0x00000000
        /*0040*/ 	.short	0x0005
        /*0042*/ 	.short	0x0028
        /*0044*/ 	.byte	0x00, 0xf4, 0x21, 0x00


	//----- nvinfo : EIATTR_KPARAM_INFO
	.align		4
.L_19:
        /*0048*/ 	.byte	0x04, 0x17
        /*004a*/ 	.short	(.L_21 - .L_20)
.L_20:
        /*004c*/ 	.word	0x00000000
        /*0050*/ 	.short	0x0004
        /*0052*/ 	.short	0x0020
        /*0054*/ 	.byte	0x00, 0xf4, 0x21, 0x00


	//----- nvinfo : EIATTR_KPARAM_INFO
	.align		4
.L_21:
        /*0058*/ 	.byte	0x04, 0x17
        /*005a*/ 	.short	(.L_23 - .L_22)
.L_22:
        /*005c*/ 	.word	0x00000000
        /*0060*/ 	.short	0x0003
        /*0062*/ 	.short	0x0018
        /*0064*/ 	.byte	0x00, 0xf4, 0x21, 0x00


	//----- nvinfo : EIATTR_KPARAM_INFO
	.align		4
.L_23:
        /*0068*/ 	.byte	0x04, 0x17
        /*006a*/ 	.short	(.L_25 - .L_24)
.L_24:
        /*006c*/ 	.word	0x00000000
        /*0070*/ 	.short	0x0002
        /*0072*/ 	.short	0x0010
        /*0074*/ 	.byte	0x00, 0xf4, 0x21, 0x00


	//----- nvinfo : EIATTR_KPARAM_INFO
	.align		4
.L_25:
        /*0078*/ 	.byte	0x04, 0x17
        /*007a*/ 	.short	(.L_27 - .L_26)
.L_26:
        /*007c*/ 	.word	0x00000000
        /*0080*/ 	.short	0x0001
        /*0082*/ 	.short	0x0008
        /*0084*/ 	.byte	0x00, 0xf4, 0x21, 0x00


	//----- nvinfo : EIATTR_KPARAM_INFO
	.align		4
.L_27:
        /*0088*/ 	.byte	0x04, 0x17
        /*008a*/ 	.short	(.L_29 - .L_28)
.L_28:
        /*008c*/ 	.word	0x00000000
        /*0090*/ 	.short	0x0000
        /*0092*/ 	.short	0x0000
        /*0094*/ 	.byte	0x00, 0xf4, 0x21, 0x00


	//----- nvinfo : EIATTR_SPARSE_MMA_MASK
	.align		4
.L_29:
        /*0098*/ 	.byte	0x03, 0x50
        /*009a*/ 	.short	0x0000


	//----- nvinfo : EIATTR_MAXREG_COUNT
	.align		4
        /*009c*/ 	.byte	0x03, 0x1b
        /*009e*/ 	.short	0x00ff


	//----- nvinfo : EIATTR_EXIT_INSTR_OFFSETS
	.align		4
        /*00a0*/ 	.byte	0x04, 0x1c
        /*00a2*/ 	.short	(.L_31 - .L_30)


	//   ....[0]....
.L_30:
        /*00a4*/ 	.word	0x00000690


	//   ....[1]....
        /*00a8*/ 	.word	0x000006b0


	//----- nvinfo : EIATTR_REQNTID
	.align		4
.L_31:
        /*00ac*/ 	.byte	0x04, 0x10
        /*00ae*/ 	.short	(.L_33 - .L_32)
.L_32:
        /*00b0*/ 	.word	0x00000080
        /*00b4*/ 	.word	0x00000001
        /*00b8*/ 	.word	0x00000001


	//----- nvinfo : EIATTR_CBANK_PARAM_SIZE
	.align		4
.L_33:
        /*00bc*/ 	.byte	0x03, 0x19
        /*00be*/ 	.short	0x0044


	//----- nvinfo : EIATTR_PARAM_CBANK
	.align		4
        /*00c0*/ 	.byte	0x04, 0x0a
        /*00c2*/ 	.short	(.L_35 - .L_34)
	.align		4
.L_34:
        /*00c4*/ 	.word	index@(.nv.constant0.triton_poi_fused__native_batch_norm_legit_no_training_cat_relu_51)
        /*00c8*/ 	.short	0x0210
        /*00ca*/ 	.short	0x0044


	//----- nvinfo : EIATTR_SW_WAR
	.align		4
.L_35:
        /*00cc*/ 	.byte	0x04, 0x36
        /*00ce*/ 	.short	(.L_37 - .L_36)
.L_36:
        /*00d0*/ 	.word	0x00000008
.L_37:


//--------------------- .nv.callgraph             --------------------------
	.section	.nv.callgraph,"",@"SHT_CUDA_CALLGRAPH"
	.align	4
	.sectionentsize	8
	.align		4
        /*0000*/ 	.word	0x00000000
	.align		4
        /*0004*/ 	.word	0xffffffff
	.align		4
        /*0008*/ 	.word	0x00000000
	.align		4
        /*000c*/ 	.word	0xfffffffe
	.align		4
        /*0010*/ 	.word	0x00000000
	.align		4
        /*0014*/ 	.word	0xfffffffd
	.align		4
        /*0018*/ 	.word	0x00000000
	.align		4
        /*001c*/ 	.word	0xfffffffc


//--------------------- .nv.constant4             --------------------------
	.section	.nv.constant4,"a",@progbits
	.align	8
	.align		8
.nv.constant4:
        /*0000*/ 	.dword	_$_str
	.align		8
        /*0008*/ 	.dword	_$_str_$_2


//--------------------- .text.triton_poi_fused__native_batch_norm_legit_no_training_cat_relu_51 --------------------------
	.section	.text.triton_poi_fused__native_batch_norm_legit_no_training_cat_relu_51,"ax",@progbits
	.align	128
        .global         triton_poi_fused__native_batch_norm_legit_no_training_cat_relu_51
        .type           triton_poi_fused__native_batch_norm_legit_no_training_cat_relu_51,@function
        .size           triton_poi_fused__native_batch_norm_legit_no_training_cat_relu_51,(.L_x_1 - triton_poi_fused__native_batch_norm_legit_no_training_cat_relu_51)
        .other          triton_poi_fused__native_batch_norm_legit_no_training_cat_relu_51,@"STO_CUDA_ENTRY STV_DEFAULT"
triton_poi_fused__native_batch_norm_legit_no_training_cat_relu_51:
.text.triton_poi_fused__native_batch_norm_legit_no_training_cat_relu_51:
[----:B------:R-:W0:Y:S01]  /*0000*/  LDC R1, c[0x0][0x28] ;  /* 0x00000a00ff017b82 */ /* 0x000e220000000800 */
[----:B------:R-:W1:Y:S07]  /*0010*/  S2R R0, SR_TID.X ;  /* 0x0000000000007919 */ /* 0x000e6e0000002100 */
[----:B------:R-:W2:Y:S01]  /*0020*/  LDC.64 R6, c[0x0][0x228] ;  /* 0x00008a00ff067b82 */ /* 0x000ea20000000a00 */
[----:B------:R-:W-:Y:S01]  /*0030*/  IMAD.MOV.U32 R4, RZ, RZ, RZ ;  /* 0x000000ffff047224 */ /* 0x000fe200078e00ff */
[----:B------:R-:W-:Y:S01]  /*0040*/  ULDC.64 UR4, c[0x0][0x208] ;  /* 0x0000820000047ab9 */ /* 0x000fe20000000a00 */
[----:B------:R-:W3:Y:S01]  /*0050*/  S2R R3, SR_CTAID.X ;  /* 0x0000000000037919 */ /* 0x000ee20000002500 */
[----:B------:R-:W-:Y:S01]  /*0060*/  IMAD.MOV.U32 R8, RZ, RZ, RZ ;  /* 0x000000ffff087224 */ /* 0x000fe200078e00ff */
[----:B------:R-:W-:-:S03]  /*0070*/  ULDC.64 UR6, c[0x0][0x218] ;  /* 0x0000860000067ab9 */ /* 0x000fc60000000a00 */
[----:B------:R-:W4:Y:S01]  /*0080*/  LDC.64 R16, c[0x0][0x220] ;  /* 0x00008800ff107b82 */ /* 0x000f220000000a00 */
[----:B-1----:R-:W-:-:S05]  /*0090*/  IMAD.SHL.U32 R0, R0, 0x2, RZ ;  /* 0x0000000200007824 */ /* 0x002fca00078e00ff */
[----:B------:R-:W-:-:S05]  /*00a0*/  LOP3.LUT R0, R0, 0xfe, RZ, 0xc0, !PT ;  /* 0x000000fe00007812 */ /* 0x000fca00078ec0ff */
[----:B---3--:R-:W-:-:S05]  /*00b0*/  IMAD R3, R3, 0x100, R0 ;  /* 0x0000010003037824 */ /* 0x008fca00078e0200 */
[----:B------:R-:W-:Y:S02]  /*00c0*/  SHF.R.S32.HI R2, RZ, 0x1f, R3 ;  /* 0x0000001fff027819 */ /* 0x000fe40000011403 */
[----:B------:R-:W-:Y:S02]  /*00d0*/  ISETP.GE.AND P0, PT, R3, 0xdd00, PT ;  /* 0x0000dd000300780c */ /* 0x000fe40003f06270 */
[----:B------:R-:W-:-:S04]  /*00e0*/  LEA.HI R9, R2, R3, RZ, 0x6 ;  /* 0x0000000302097211 */ /* 0x000fc800078f30ff */
[----:B------:R-:W-:-:S05]  /*00f0*/  SHF.R.S32.HI R5, RZ, 0x6, R9 ;  /* 0x00000006ff057819 */ /* 0x000fca0000011409 */
[----:B------:R-:W-:-:S05]  /*0100*/  IMAD.HI R0, R5, -0x6bba7f6b, R4 ;  /* 0x9445809505007827 */ /* 0x000fca00078e0204 */
[----:B------:R-:W-:-:S04]  /*0110*/  SHF.R.U32.HI R11, RZ, 0x1f, R0 ;  /* 0x0000001fff0b7819 */ /* 0x000fc80000011600 */
[----:B------:R-:W-:Y:S01]  /*0120*/  LEA.HI.SX32 R11, R0, R11, 0x19 ;  /* 0x0000000b000b7211 */ /* 0x000fe200078fcaff */
[----:B------:R-:W-:-:S04]  /*0130*/  IMAD.MOV.U32 R0, RZ, RZ, RZ ;  /* 0x000000ffff007224 */ /* 0x000fc800078e00ff */
[----:B------:R-:W-:-:S04]  /*0140*/  IMAD R15, R11, -0xdd, R5 ;  /* 0xffffff230b0f7824 */ /* 0x000fc800078e0205 */
[----:B--2---:R-:W-:-:S05]  /*0150*/  IMAD.WIDE R6, R15, 0x4, R6 ;  /* 0x000000040f067825 */ /* 0x004fca00078e0206 */
[----:B------:R-:W2:Y:S01]  /*0160*/  @!P0 LDG.E.EL R0, desc[UR4][R6.64] ;  /* 0x0000000406008981 */ /* 0x000ea2000c2e1900 */
[----:B------:R-:W-:-:S03]  /*0170*/  HFMA2.MMA R2, -RZ, RZ, 0, 0 ;  /* 0x00000000ff027435 */ /* 0x000fc600000001ff */
[----:B------:R1:W3:Y:S07]  /*0180*/  @!P0 LDG.E.EL R8, desc[UR4][R6.64] ;  /* 0x0000000406088981 */ /* 0x0002ee000c2e1900 */
[----:B------:R-:W-:Y:S01]  /*0190*/  IMAD.HI R2, R3, -0x6bba7f6b, R2 ;  /* 0x9445809503027827 */ /* 0x000fe200078e0202 */
[----:B------:R-:W-:-:S04]  /*01a0*/  LOP3.LUT R9, R9, 0xffffffc0, RZ, 0xc0, !PT ;  /* 0xffffffc009097812 */ /* 0x000fc800078ec0ff */
[----:B------:R-:W-:-:S04]  /*01b0*/  SHF.R.U32.HI R5, RZ, 0x1f, R2 ;  /* 0x0000001fff057819 */ /* 0x000fc80000011602 */
[----:B------:R-:W-:Y:S01]  /*01c0*/  LEA.HI.SX32 R2, R2, R5, 0x13 ;  /* 0x0000000502027211 */ /* 0x000fe200078f9aff */
[----:B------:R-:W-:Y:S01]  /*01d0*/  IMAD.IADD R9, R3, 0x1, -R9 ;  /* 0x0000000103097824 */ /* 0x000fe200078e0a09 */
[----:B------:R-:W5:Y:S01]  /*01e0*/  LDC.64 R4, c[0x0][0x210] ;  /* 0x00008400ff047b82 */ /* 0x000f620000000a00 */
[----:B------:R-:W-:Y:S02]  /*01f0*/  IMAD.SHL.U32 R10, R15, 0x40, RZ ;  /* 0x000000400f0a7824 */ /* 0x000fe400078e00ff */
[----:B------:R-:W-:Y:S01]  /*0200*/  IMAD R11, R2, 0x300, RZ ;  /* 0x00000300020b7824 */ /* 0x000fe200078e02ff */
[----:B------:R-:W-:-:S04]  /*0210*/  SHF.R.S32.HI R12, RZ, 0x1f, R9 ;  /* 0x0000001fff0c7819 */ /* 0x000fc80000011409 */
[--C-:B------:R-:W-:Y:S02]  /*0220*/  IADD3 R9, P1, P2, R10, R9, R11.reuse ;  /* 0x000000090a097210 */ /* 0x100fe40007a3e00b */
[----:B------:R-:W-:Y:S02]  /*0230*/  SHF.R.S32.HI R11, RZ, 0x1f, R11 ;  /* 0x0000001fff0b7819 */ /* 0x000fe4000001140b */
[----:B------:R-:W-:Y:S01]  /*0240*/  SHF.R.S32.HI R10, RZ, 0x1f, R10 ;  /* 0x0000001fff0a7819 */ /* 0x000fe2000001140a */
[----:B-1----:R-:W-:-:S03]  /*0250*/  IMAD R7, R2, -0x3740, R3 ;  /* 0xffffc8c002077824 */ /* 0x002fc600078e0203 */
[----:B------:R-:W-:Y:S02]  /*0260*/  IADD3.X R6, R10, R12, R11, P1, P2 ;  /* 0x0000000c0a067210 */ /* 0x000fe40000fe440b */
[----:B------:R-:W1:Y:S01]  /*0270*/  LDC.64 R12, c[0x0][0x230] ;  /* 0x00008c00ff0c7b82 */ /* 0x000e620000000a00 */
[C---:B------:R-:W-:Y:S01]  /*0280*/  ISETP.GE.AND P2, PT, R15.reuse, 0xd1, PT ;  /* 0x000000d10f00780c */ /* 0x040fe20003f46270 */
[----:B------:R-:W-:Y:S01]  /*0290*/  IMAD R7, R2, 0x3440, R7 ;  /* 0x0000344002077824 */ /* 0x000fe200078e0207 */
[----:B------:R-:W-:-:S05]  /*02a0*/  ISETP.GT.AND P1, PT, R15, 0xd0, !P0 ;  /* 0x000000d00f00780c */ /* 0x000fca0004724270 */
[----:B------:R-:W1:Y:S01]  /*02b0*/  LDC.64 R10, c[0x0][0x238] ;  /* 0x00008e00ff0a7b82 */ /* 0x000e620000000a00 */
[----:B------:R-:W-:Y:S02]  /*02c0*/  ISETP.LT.AND P4, PT, R3, 0xdd00, !P2 ;  /* 0x0000dd000300780c */ /* 0x000fe40005781270 */
[----:B------:R-:W-:Y:S01]  /*02d0*/  LEA R18, P3, R9, UR6, 0x2 ;  /* 0x0000000609127c11 */ /* 0x000fe2000f8610ff */
[----:B-----5:R-:W-:Y:S01]  /*02e0*/  IMAD.WIDE R22, R7, 0x4, R4 ;  /* 0x0000000407167825 */ /* 0x020fe200078e0204 */
[----:B------:R-:W-:Y:S02]  /*02f0*/  CS2R R4, SRZ ;  /* 0x0000000000047805 */ /* 0x000fe4000001ff00 */
[----:B------:R-:W-:Y:S02]  /*0300*/  LEA.HI.X R19, R9, UR7, R6, 0x2, P3 ;  /* 0x0000000709137c11 */ /* 0x000fe400098f1406 */
[----:B------:R-:W-:Y:S01]  /*0310*/  CS2R R6, SRZ ;  /* 0x0000000000067805 */ /* 0x000fe2000001ff00 */
[----:B------:R-:W-:Y:S01]  /*0320*/  IMAD.MOV.U32 R9, RZ, RZ, RZ ;  /* 0x000000ffff097224 */ /* 0x000fe200078e00ff */
[----:B------:R-:W-:Y:S01]  /*0330*/  MOV R2, RZ ;  /* 0x000000ff00027202 */ /* 0x000fe20000000f00 */
[C---:B----4-:R-:W-:Y:S01]  /*0340*/  IMAD.WIDE R16, R15.reuse, 0x4, R16 ;  /* 0x000000040f107825 */ /* 0x050fe200078e0210 */
[----:B------:R-:W4:Y:S04]  /*0350*/  @P1 LDG.E.64 R4, desc[UR4][R18.64+-0xd100] ;  /* 0xff2f000412041981 */ /* 0x000f28000c1e1b00 */
[----:B------:R5:W4:Y:S01]  /*0360*/  @P4 LDG.E.64 R6, desc[UR4][R22.64] ;  /* 0x0000000416064981 */ /* 0x000b22000c1e1b00 */
[----:B-1----:R-:W-:-:S03]  /*0370*/  IMAD.WIDE R12, R15, 0x4, R12 ;  /* 0x000000040f0c7825 */ /* 0x002fc600078e020c */
[----:B------:R-:W4:Y:S04]  /*0380*/  @!P0 LDG.E.EL R9, desc[UR4][R16.64] ;  /* 0x0000000410098981 */ /* 0x000f28000c2e1900 */
[----:B------:R1:W4:Y:S01]  /*0390*/  @!P0 LDG.E.EL R2, desc[UR4][R16.64] ;  /* 0x0000000410028981 */ /* 0x000322000c2e1900 */
[----:B0-----:R-:W-:Y:S01]  /*03a0*/  IMAD.WIDE R20, R15, 0x4, R10 ;  /* 0x000000040f147825 */ /* 0x001fe200078e020a */
[----:B------:R-:W-:Y:S02]  /*03b0*/  CS2R R14, SRZ ;  /* 0x00000000000e7805 */ /* 0x000fe4000001ff00 */
[----:B------:R-:W-:-:S04]  /*03c0*/  CS2R R10, SRZ ;  /* 0x00000000000a7805 */ /* 0x000fc8000001ff00 */
[----:B------:R-:W4:Y:S01]  /*03d0*/  @!P0 LDG.E.EL R14, desc[UR4][R12.64] ;  /* 0x000000040c0e8981 */ /* 0x000f22000c2e1900 */
[----:B-----5:R-:W-:Y:S01]  /*03e0*/  IMAD.MOV.U32 R22, RZ, RZ, 0x3e800000 ;  /* 0x3e800000ff167424 */ /* 0x020fe200078e00ff */
[----:B-1----:R-:W0:Y:S02]  /*03f0*/  LDC.64 R16, c[0x0][0x240] ;  /* 0x00009000ff107b82 */ /* 0x002e240000000a00 */
[----:B------:R1:W5:Y:S04]  /*0400*/  @!P0 LDG.E.EL R15, desc[UR4][R12.64] ;  /* 0x000000040c0f8981 */ /* 0x000368000c2e1900 */
[----:B------:R-:W5:Y:S04]  /*0410*/  @!P0 LDG.E.EL R11, desc[UR4][R20.64] ;  /* 0x00000004140b8981 */ /* 0x000f68000c2e1900 */
[----:B------:R-:W5:Y:S01]  /*0420*/  @!P0 LDG.E.EL R10, desc[UR4][R20.64] ;  /* 0x00000004140a8981 */ /* 0x000f62000c2e1900 */
[----:B-1----:R-:W1:Y:S01]  /*0430*/  LDC.64 R12, c[0x0][0x248] ;  /* 0x00009200ff0c7b82 */ /* 0x002e620000000a00 */
[----:B0-----:R-:W-:-:S04]  /*0440*/  IMAD.WIDE R16, R3, 0x4, R16 ;  /* 0x0000000403107825 */ /* 0x001fc800078e0210 */
[----:B-1----:R-:W-:-:S04]  /*0450*/  IMAD.WIDE R12, R3, 0x4, R12 ;  /* 0x00000004030c7825 */ /* 0x002fc800078e020c */
[----:B--2---:R-:W-:-:S04]  /*0460*/  FADD R0, R0, 9.9999997473787516356e-06 ;  /* 0x3727c5ac00007421 */ /* 0x004fc80000000000 */
[----:B------:R-:W0:Y:S01]  /*0470*/  MUFU.SQRT R18, R0 ;  /* 0x0000000000127308 */ /* 0x000e220000002000 */
[----:B---3--:R-:W-:-:S07]  /*0480*/  FADD R8, R8, 9.9999997473787516356e-06 ;  /* 0x3727c5ac08087421 */ /* 0x008fce0000000000 */
[----:B------:R-:W1:Y:S01]  /*0490*/  MUFU.SQRT R19, R8 ;  /* 0x0000000800137308 */ /* 0x000e620000002000 */
[C---:B0-----:R-:W-:Y:S02]  /*04a0*/  FSETP.GT.AND P6, PT, R18.reuse, 8.50705917302346158658e+37, PT ;  /* 0x7e8000001200780b */ /* 0x041fe40003fc4000 */
[----:B------:R-:W-:Y:S02]  /*04b0*/  FSETP.GEU.AND P3, PT, R18, 1.175494350822287508e-38, PT ;  /* 0x008000001200780b */ /* 0x000fe40003f6e000 */
[----:B------:R-:W-:Y:S02]  /*04c0*/  FSEL R23, R22, 1, P6 ;  /* 0x3f80000016177808 */ /* 0x000fe40003000000 */
[----:B-1----:R-:W-:-:S07]  /*04d0*/  FSETP.GT.AND P5, PT, R19, 8.50705917302346158658e+37, PT ;  /* 0x7e8000001300780b */ /* 0x002fce0003fa4000 */
[----:B------:R-:W-:Y:S01]  /*04e0*/  @P6 FMUL R18, R18, 0.25 ;  /* 0x3e80000012126820 */ /* 0x000fe20000400000 */
[----:B------:R-:W-:-:S03]  /*04f0*/  FSETP.GEU.AND P6, PT, R19, 1.175494350822287508e-38, PT ;  /* 0x008000001300780b */ /* 0x000fc60003fce000 */
[----:B------:R-:W-:Y:S02]  /*0500*/  @!P3 FMUL R18, R18, 16777216 ;  /* 0x4b8000001212b820 */ /* 0x000fe40000400000 */
[----:B------:R-:W-:-:S08]  /*0510*/  @P5 FMUL R19, R19, 0.25 ;  /* 0x3e80000013135820 */ /* 0x000fd00000400000 */
[----:B------:R-:W-:Y:S01]  /*0520*/  @!P6 FMUL R19, R19, 16777216 ;  /* 0x4b8000001313e820 */ /* 0x000fe20000400000 */
[----:B------:R-:W0:Y:S01]  /*0530*/  MUFU.RCP R18, R18 ;  /* 0x0000001200127308 */ /* 0x000e220000001000 */
[----:B------:R-:W-:-:S07]  /*0540*/  FSEL R0, R22, 1, P5 ;  /* 0x3f80000016007808 */ /* 0x000fce0002800000 */
[----:B------:R-:W1:Y:S01]  /*0550*/  MUFU.RCP R19, R19 ;  /* 0x0000001300137308 */ /* 0x000e620000001000 */
[----:B------:R-:W-:Y:S01]  /*0560*/  @!P3 FMUL R23, R23, 16777216 ;  /* 0x4b8000001717b820 */ /* 0x000fe20000400000 */
[----:B------:R-:W-:Y:S01]  /*0570*/  @!P6 FMUL R0, R0, 16777216 ;  /* 0x4b8000000000e820 */ /* 0x000fe20000400000 */
[----:B----4-:R-:W-:Y:S02]  /*0580*/  SEL R6, R6, RZ, P4 ;  /* 0x000000ff06067207 */ /* 0x010fe40002000000 */
[----:B------:R-:W-:Y:S02]  /*0590*/  SEL R7, R7, RZ, P4 ;  /* 0x000000ff07077207 */ /* 0x000fe40002000000 */
[----:B------:R-:W-:Y:S02]  /*05a0*/  @P2 SEL R6, R4, RZ, P1 ;  /* 0x000000ff04062207 */ /* 0x000fe40000800000 */
[----:B------:R-:W-:Y:S01]  /*05b0*/  @P2 SEL R7, R5, RZ, P1 ;  /* 0x000000ff05072207 */ /* 0x000fe20000800000 */
[----:B0-----:R-:W-:Y:S01]  /*05c0*/  FMUL R18, R18, R23 ;  /* 0x0000001712127220 */ /* 0x001fe20000400000 */
[----:B-1----:R-:W-:Y:S01]  /*05d0*/  FMUL R19, R19, R0 ;  /* 0x0000000013137220 */ /* 0x002fe20000400000 */
[----:B------:R-:W-:-:S02]  /*05e0*/  FADD R9, R6, -R9 ;  /* 0x8000000906097221 */ /* 0x000fc40000000000 */
[----:B------:R-:W-:Y:S02]  /*05f0*/  FADD R2, R7, -R2 ;  /* 0x8000000207027221 */ /* 0x000fe40000000000 */
[----:B------:R-:W-:Y:S02]  /*0600*/  FMUL R18, R9, R18 ;  /* 0x0000001209127220 */ /* 0x000fe40000400000 */
[----:B------:R-:W-:Y:S01]  /*0610*/  FMUL R19, R2, R19 ;  /* 0x0000001302137220 */ /* 0x000fe20000400000 */
[----:B------:R0:W-:Y:S01]  /*0620*/  @!P0 STG.E.64 desc[UR4][R16.64], R6 ;  /* 0x0000000610008986 */ /* 0x0001e2000c101b04 */
[----:B-----5:R-:W-:Y:S02]  /*0630*/  FFMA R11, R18, R14, R11 ;  /* 0x0000000e120b7223 */ /* 0x020fe4000000000b */
[----:B------:R-:W-:-:S03]  /*0640*/  FFMA R10, R19, R15, R10 ;  /* 0x0000000f130a7223 */ /* 0x000fc6000000000a */
[C---:B------:R-:W-:Y:S02]  /*0650*/  FSETP.GEU.AND P1, PT, R11.reuse, RZ, PT ;  /* 0x000000ff0b00720b */ /* 0x040fe40003f2e000 */
[C---:B------:R-:W-:Y:S02]  /*0660*/  FSETP.GEU.AND P2, PT, R10.reuse, RZ, PT ;  /* 0x000000ff0a00720b */ /* 0x040fe40003f4e000 */
[----:B------:R-:W-:Y:S02]  /*0670*/  FSEL R2, R11, RZ, P1 ;  /* 0x000000ff0b027208 */ /* 0x000fe40000800000 */
[----:B------:R-:W-:Y:S01]  /*0680*/  FSEL R3, R10, RZ, P2 ;  /* 0x000000ff0a037208 */ /* 0x000fe20001000000 */
[----:B0-----:R-:W-:Y:S08]  /*0690*/  @P0 EXIT ;  /* 0x000000000000094d */ /* 0x001ff00003800000 */
[----:B------:R-:W-:Y:S01]  /*06a0*/  STG.E.64 desc[UR4][R12.64], R2 ;  /* 0x000000020c007986 */ /* 0x000fe2000c101b04 */
[----:B------:R-:W-:Y:S05]  /*06b0*/  EXIT ;  /* 0x000000000000794d */ /* 0x000fea0003800000 */
.L_x_0:
[----:B------:R-:W-:-:S00]  /*06c0*/  BRA `(.L_x_0) ;  /* 0xfffffffc00fc7947 */ /* 0x000fc0000383ffff */
[----:B------:R-:W-:-:S00]  /*06d0*/  NOP ;  /* 0x0000000000007918 */ /* 0x000fc00000000000 */
        /* <DEDUP_REMOVED lines=10> */
.L_x_1:


//--------------------- .nv.global.init           --------------------------
	.section	.nv.global.init,"aw",@progbits
.nv.global.init:
	.type		_$_str,@object
	.size		_$_str,(_$_str_$_2 - _$_str)
_$_str:
        /*0000*/ 	.byte	0x5f, 0x5f, 0x43, 0x55, 0x44, 0x41, 0x5f, 0x46, 0x54, 0x5a, 0x00
	.type		_$_str_$_2,@object
	.size		_$_str_$_2,(.L_1 - _$_str_$_2)
_$_str_$_2:
        /*000b*/ 	.byte	0x5f, 0x5f, 0x43, 0x55, 0x44, 0x41, 0x5f, 0x50, 0x52, 0x45, 0x43, 0x5f, 0x53, 0x51, 0x52, 0x54
        /*001b*/ 	.byte	0x00
.L_1:


//--------------------- .nv.constant0.triton_poi_fused__native_batch_norm_legit_no_training_cat_relu_51 --------------------------
	.section	.nv.constant0.triton_poi_fused__native_batch_norm_legit_no_training_cat_relu_51,"a",@progbits
	.sectionflags	@""
	.align	4
.nv.constant0.triton_poi_fused__native_batch_norm_legit_no_training_cat_relu_51:
	.zero		596
